	.headerflags	@"EF_CUDA_TEXMODE_UNIFIED EF_CUDA_64BIT_ADDRESS EF_CUDA_ACCELERATORS EF_CUDA_SM90 EF_CUDA_VIRTUAL_SM(EF_CUDA_SM90)"
	.elftype	@"ET_EXEC"


//--------------------- .nv.info                  --------------------------
	.section	.nv.info,"",@"SHT_CUDA_INFO"
	.align	4


	//----- nvinfo : EIATTR_REGCOUNT
	.align		4
        /*0000*/ 	.byte	0x04, 0x2f
        /*0002*/ 	.short	(.L_3 - .L_2)
	.align		4
.L_2:
        /*0004*/ 	.word	index@(triton_poi_fused__native_batch_norm_legit_no_training_add_native_batch_norm_backward_25)
        /*0008*/ 	.word	0x0000001e


	//----- nvinfo : EIATTR_MIN_STACK_SIZE
	.align		4
.L_3:
        /*000c*/ 	.byte	0x04, 0x12
        /*000e*/ 	.short	(.L_5 - .L_4)
	.align		4
.L_4:
        /*0010*/ 	.word	index@(triton_poi_fused__native_batch_norm_legit_no_training_add_native_batch_norm_backward_25)
        /*0014*/ 	.word	0x00000000


	//----- nvinfo : EIATTR_FRAME_SIZE
	.align		4
.L_5:
        /*0018*/ 	.byte	0x04, 0x11
        /*001a*/ 	.short	(.L_7 - .L_6)
	.align		4
.L_6:
        /*001c*/ 	.word	index@(triton_poi_fused__native_batch_norm_legit_no_training_add_native_batch_norm_backward_25)
        /*0020*/ 	.word	0x00000000


	//----- nvinfo : EIATTR_MIN_STACK_SIZE
	.align		4
.L_7:
        /*0024*/ 	.byte	0x04, 0x12
        /*0026*/ 	.short	(.L_9 - .L_8)
	.align		4
.L_8:
        /*0028*/ 	.word	index@(triton_poi_fused__native_batch_norm_legit_no_training_add_native_batch_norm_backward_25)
        /*002c*/ 	.word	0x00000000
.L_9:


//--------------------- .nv.info.triton_poi_fused__native_batch_norm_legit_no_training_add_native_batch_norm_backward_25 --------------------------
	.section	.nv.info.triton_poi_fused__native_batch_norm_legit_no_training_add_native_batch_norm_backward_25,"",@"SHT_CUDA_INFO"
	.sectionflags	@""
	.align	4


	//----- nvinfo : EIATTR_CUDA_API_VERSION
	.align		4
        /*0000*/ 	.byte	0x04, 0x37
        /*0002*/ 	.short	(.L_11 - .L_10)
.L_10:
        /*0004*/ 	.word	0x0000007c


	//----- nvinfo : EIATTR_KPARAM_INFO
	.align		4
.L_11:
        /*0008*/ 	.byte	0x04, 0x17
        /*000a*/ 	.short	(.L_13 - .L_12)
.L_12:
        /*000c*/ 	.word	0x00000000
        /*0010*/ 	.short	0x0009
        /*0012*/ 	.short	0x0048
        /*0014*/ 	.byte	0x00, 0xf0, 0x11, 0x00


	//----- nvinfo : EIATTR_KPARAM_INFO
	.align		4
.L_13:
        /*0018*/ 	.byte	0x04, 0x17
        /*001a*/ 	.short	(.L_15 - .L_14)
.L_14:
        /*001c*/ 	.word	0x00000000
        /*0020*/ 	.short	0x0008
        /*0022*/ 	.short	0x0040
        /*0024*/ 	.byte	0x00, 0xf4, 0x21, 0x00


	//----- nvinfo : EIATTR_KPARAM_INFO
	.align		4
.L_15:
        /*0028*/ 	.byte	0x04, 0x17
        /*002a*/ 	.short	(.L_17 - .L_16)
.L_16:
        /*002c*/ 	.word	0x00000000
        /*0030*/ 	.short	0x0007
        /*0032*/ 	.short	0x0038
        /*0034*/ 	.byte	0x00, 0xf4, 0x21, 0x00


	//----- nvinfo : EIATTR_KPARAM_INFO
	.align		4
.L_17:
        /*0038*/ 	.byte	0x04, 0x17
        /*003a*/ 	.short	(.L_19 - .L_18)
.L_18:
        /*003c*/ 	.word	0x00000000
        /*0040*/ 	.short	0x0006
        /*0042*/ 	.short	0x0030
        /*0044*/ 	.byte	0x00, 0xf4, 0x21, 0x00


	//----- nvinfo : EIATTR_KPARAM_INFO
	.align		4
.L_19:
        /*0048*/ 	.byte	0x04, 0x17
        /*004a*/ 	.short	(.L_21 - .L_20)
.L_20:
        /*004c*/ 	.word	0x00000000
        /*0050*/ 	.short	0x0005
        /*0052*/ 	.short	0x0028
        /*0054*/ 	.byte	0x00, 0xf4, 0x21, 0x00


	//----- nvinfo : EIATTR_KPARAM_INFO
	.align		4
.L_21:
        /*0058*/ 	.byte	0x04, 0x17
        /*005a*/ 	.short	(.L_23 - .L_22)
.L_22:
        /*005c*/ 	.word	0x00000000
        /*0060*/ 	.short	0x0004
        /*0062*/ 	.short	0x0020
        /*0064*/ 	.byte	0x00, 0xf4, 0x21, 0x00


	//----- nvinfo : EIATTR_KPARAM_INFO
	.align		4
.L_23:
        /*0068*/ 	.byte	0x04, 0x17
        /*006a*/ 	.short	(.L_25 - .L_24)
.L_24:
        /*006c*/ 	.word	0x00000000
        /*0070*/ 	.short	0x0003
        /*0072*/ 	.short	0x0018
        /*0074*/ 	.byte	0x00, 0xf4, 0x21, 0x00


	//----- nvinfo : EIATTR_KPARAM_INFO
	.align		4
.L_25:
        /*0078*/ 	.byte	0x04, 0x17
        /*007a*/ 	.short	(.L_27 - .L_26)
.L_26:
        /*007c*/ 	.word	0x00000000
        /*0080*/ 	.short	0x0002
        /*0082*/ 	.short	0x0010
        /*0084*/ 	.byte	0x00, 0xf4, 0x21, 0x00


	//----- nvinfo : EIATTR_KPARAM_INFO
	.align		4
.L_27:
        /*0088*/ 	.byte	0x04, 0x17
        /*008a*/ 	.short	(.L_29 - .L_28)
.L_28:
        /*008c*/ 	.word	0x00000000
        /*0090*/ 	.short	0x0001
        /*0092*/ 	.short	0x0008
        /*0094*/ 	.byte	0x00, 0xf4, 0x21, 0x00


	//----- nvinfo : EIATTR_KPARAM_INFO
	.align		4
.L_29:
        /*0098*/ 	.byte	0x04, 0x17
        /*009a*/ 	.short	(.L_31 - .L_30)
.L_30:
        /*009c*/ 	.word	0x00000000
        /*00a0*/ 	.short	0x0000
        /*00a2*/ 	.short	0x0000
        /*00a4*/ 	.byte	0x00, 0xf4, 0x21, 0x00


	//----- nvinfo : EIATTR_SPARSE_MMA_MASK
	.align		4
.L_31:
        /*00a8*/ 	.byte	0x03, 0x50
        /*00aa*/ 	.short	0x0000


	//----- nvinfo : EIATTR_MAXREG_COUNT
	.align		4
        /*00ac*/ 	.byte	0x03, 0x1b
        /*00ae*/ 	.short	0x00ff


	//----- nvinfo : EIATTR_EXIT_INSTR_OFFSETS
	.align		4
        /*00b0*/ 	.byte	0x04, 0x1c
        /*00b2*/ 	.short	(.L_33 - .L_32)


	//   ....[0]....
.L_32:
        /*00b4*/ 	.word	0x00000550


	//   ....[1]....
        /*00b8*/ 	.word	0x00000570


	//----- nvinfo : EIATTR_REQNTID
	.align		4
.L_33:
        /*00bc*/ 	.byte	0x04, 0x10
        /*00be*/ 	.short	(.L_35 - .L_34)
.L_34:
        /*00c0*/ 	.word	0x00000080
        /*00c4*/ 	.word	0x00000001
        /*00c8*/ 	.word	0x00000001


	//----- nvinfo : EIATTR_CBANK_PARAM_SIZE
	.align		4
.L_35:
        /*00cc*/ 	.byte	0x03, 0x19
        /*00ce*/ 	.short	0x004c


	//----- nvinfo : EIATTR_PARAM_CBANK
	.align		4
        /*00d0*/ 	.byte	0x04, 0x0a
        /*00d2*/ 	.short	(.L_37 - .L_36)
	.align		4
.L_36:
        /*00d4*/ 	.word	index@(.nv.constant0.triton_poi_fused__native_batch_norm_legit_no_training_add_native_batch_norm_backward_25)
        /*00d8*/ 	.short	0x0210
        /*00da*/ 	.short	0x004c


	//----- nvinfo : EIATTR_SW_WAR
	.align		4
.L_37:
        /*00dc*/ 	.byte	0x04, 0x36
        /*00de*/ 	.short	(.L_39 - .L_38)
.L_38:
        /*00e0*/ 	.word	0x00000008
.L_39:


//--------------------- .nv.callgraph             --------------------------
	.section	.nv.callgraph,"",@"SHT_CUDA_CALLGRAPH"
	.align	4
	.sectionentsize	8
	.align		4
        /*0000*/ 	.word	0x00000000
	.align		4
        /*0004*/ 	.word	0xffffffff
	.align		4
        /*0008*/ 	.word	0x00000000
	.align		4
        /*000c*/ 	.word	0xfffffffe
	.align		4
        /*0010*/ 	.word	0x00000000
	.align		4
        /*0014*/ 	.word	0xfffffffd
	.align		4
        /*0018*/ 	.word	0x00000000
	.align		4
        /*001c*/ 	.word	0xfffffffc


//--------------------- .nv.constant4             --------------------------
	.section	.nv.constant4,"a",@progbits
	.align	8
	.align		8
.nv.constant4:
        /*0000*/ 	.dword	_$_str
	.align		8
        /*0008*/ 	.dword	_$_str_$_2


//--------------------- .text.triton_poi_fused__native_batch_norm_legit_no_training_add_native_batch_norm_backward_25 --------------------------
	.section	.text.triton_poi_fused__native_batch_norm_legit_no_training_add_native_batch_norm_backward_25,"ax",@progbits
	.align	128
        .global         triton_poi_fused__native_batch_norm_legit_no_training_add_native_batch_norm_backward_25
        .type           triton_poi_fused__native_batch_norm_legit_no_training_add_native_batch_norm_backward_25,@function
        .size           triton_poi_fused__native_batch_norm_legit_no_training_add_native_batch_norm_backward_25,(.L_x_1 - triton_poi_fused__native_batch_norm_legit_no_training_add_native_batch_norm_backward_25)
        .other          triton_poi_fused__native_batch_norm_legit_no_training_add_native_batch_norm_backward_25,@"STO_CUDA_ENTRY STV_DEFAULT"
triton_poi_fused__native_batch_norm_legit_no_training_add_native_batch_norm_backward_25:
.text.triton_poi_fused__native_batch_norm_legit_no_training_add_native_batch_norm_backward_25:
[----:B------:R-:W0:Y:S01]  /*0000*/  LDC R1, c[0x0][0x28] ;  /* 0x00000a00ff017b82 */ /* 0x000e220000000800 */
[----:B------:R-:W1:Y:S07]  /*0010*/  S2R R0, SR_TID.X ;  /* 0x0000000000007919 */ /* 0x000e6e0000002100 */
[----:B------:R-:W2:Y:S01]  /*0020*/  LDC.64 R10, c[0x0][0x220] ;  /* 0x00008800ff0a7b82 */ /* 0x000ea20000000a00 */
[----:B------:R-:W-:Y:S01]  /*0030*/  MOV R14, RZ ;  /* 0x000000ff000e7202 */ /* 0x000fe20000000f00 */
[----:B------:R-:W-:Y:S01]  /*0040*/  ULDC.64 UR4, c[0x0][0x208] ;  /* 0x0000820000047ab9 */ /* 0x000fe20000000a00 */
[----:B------:R-:W3:Y:S05]  /*0050*/  S2R R15, SR_CTAID.X ;  /* 0x00000000000f7919 */ /* 0x000eea0000002500 */
[----:B------:R-:W4:Y:S08]  /*0060*/  LDC.64 R26, c[0x0][0x218] ;  /* 0x00008600ff1a7b82 */ /* 0x000f300000000a00 */
[----:B------:R-:W5:Y:S08]  /*0070*/  LDC.64 R24, c[0x0][0x210] ;  /* 0x00008400ff187b82 */ /* 0x000f700000000a00 */
[----:B------:R-:W2:Y:S01]  /*0080*/  LDC.64 R8, c[0x0][0x228] ;  /* 0x00008a00ff087b82 */ /* 0x000ea20000000a00 */
[----:B-1----:R-:W-:-:S07]  /*0090*/  SHF.L.U32 R0, R0, 0x1, RZ ;  /* 0x0000000100007819 */ /* 0x002fce00000006ff */
[----:B------:R-:W1:Y:S01]  /*00a0*/  LDC.64 R12, c[0x0][0x230] ;  /* 0x00008c00ff0c7b82 */ /* 0x000e620000000a00 */
[----:B------:R-:W-:-:S04]  /*00b0*/  LOP3.LUT R0, R0, 0xfe, RZ, 0xc0, !PT ;  /* 0x000000fe00007812 */ /* 0x000fc800078ec0ff */
[----:B---3--:R-:W-:-:S03]  /*00c0*/  LEA R15, R15, R0, 0x8 ;  /* 0x000000000f0f7211 */ /* 0x008fc600078e40ff */
[----:B------:R-:W3:Y:S01]  /*00d0*/  LDC.64 R6, c[0x0][0x238] ;  /* 0x00008e00ff067b82 */ /* 0x000ee20000000a00 */
[C---:B------:R-:W-:Y:S01]  /*00e0*/  ISETP.GE.AND P4, PT, R15.reuse, 0x2400, PT ;  /* 0x000024000f00780c */ /* 0x040fe20003f86270 */
[----:B------:R-:W-:-:S06]  /*00f0*/  IMAD.HI R0, R15, 0x38e38e39, RZ ;  /* 0x38e38e390f007827 */ /* 0x000fcc00078e02ff */
[----:B------:R-:W1:Y:S01]  /*0100*/  LDC.64 R4, c[0x0][0x240] ;  /* 0x00009000ff047b82 */ /* 0x000e620000000a00 */
[----:B------:R-:W-:-:S04]  /*0110*/  SHF.R.U32.HI R3, RZ, 0x1f, R0 ;  /* 0x0000001fff037819 */ /* 0x000fc80000011600 */
[----:B------:R-:W-:-:S04]  /*0120*/  LEA.HI.SX32 R3, R0, R3, 0x1d ;  /* 0x0000000300037211 */ /* 0x000fc800078feaff */
[----:B------:R-:W-:-:S04]  /*0130*/  SHF.R.S32.HI R0, RZ, 0x1f, R3 ;  /* 0x0000001fff007819 */ /* 0x000fc80000011403 */
[----:B------:R-:W-:-:S04]  /*0140*/  LEA.HI R0, R0, R3, RZ, 0x6 ;  /* 0x0000000300007211 */ /* 0x000fc800078f30ff */
[----:B------:R-:W-:-:S04]  /*0150*/  LOP3.LUT R0, R0, 0xffffffc0, RZ, 0xc0, !PT ;  /* 0xffffffc000007812 */ /* 0x000fc800078ec0ff */
[----:B------:R-:W-:Y:S01]  /*0160*/  IADD3 R23, R3, -R0, RZ ;  /* 0x8000000003177210 */ /* 0x000fe20007ffe0ff */
[----:B------:R-:W-:-:S04]  /*0170*/  HFMA2.MMA R0, -RZ, RZ, 0, 0 ;  /* 0x00000000ff007435 */ /* 0x000fc800000001ff */
[----:B--2---:R-:W-:-:S05]  /*0180*/  IMAD.WIDE R10, R23, 0x4, R10 ;  /* 0x00000004170a7825 */ /* 0x004fca00078e020a */
[----:B------:R-:W2:Y:S04]  /*0190*/  @!P4 LDG.E.EL R14, desc[UR4][R10.64] ;  /* 0x000000040a0ec981 */ /* 0x000ea8000c2e1900 */
[----:B------:R1:W2:Y:S01]  /*01a0*/  @!P4 LDG.E.EL R0, desc[UR4][R10.64] ;  /* 0x000000040a00c981 */ /* 0x0002a2000c2e1900 */
[----:B------:R-:W-:Y:S02]  /*01b0*/  CS2R R16, SRZ ;  /* 0x0000000000107805 */ /* 0x000fe4000001ff00 */
[----:B------:R-:W-:Y:S01]  /*01c0*/  CS2R R2, SRZ ;  /* 0x0000000000027805 */ /* 0x000fe2000001ff00 */
[----:B----4-:R-:W-:-:S04]  /*01d0*/  IMAD.WIDE R26, R23, 0x4, R26 ;  /* 0x00000004171a7825 */ /* 0x010fc800078e021a */
[----:B-----5:R-:W-:Y:S01]  /*01e0*/  IMAD.WIDE R24, R15, 0x4, R24 ;  /* 0x000000040f187825 */ /* 0x020fe200078e0218 */
[----:B------:R-:W4:Y:S01]  /*01f0*/  @!P4 LDG.E.EL R17, desc[UR4][R26.64] ;  /* 0x000000041a11c981 */ /* 0x000f22000c2e1900 */
[----:B------:R-:W-:Y:S02]  /*0200*/  CS2R R18, SRZ ;  /* 0x0000000000127805 */ /* 0x000fe4000001ff00 */
[----:B------:R-:W-:Y:S01]  /*0210*/  CS2R R20, SRZ ;  /* 0x0000000000147805 */ /* 0x000fe2000001ff00 */
[----:B------:R-:W5:Y:S01]  /*0220*/  @!P4 LDG.E.EL R16, desc[UR4][R26.64] ;  /* 0x000000041a10c981 */ /* 0x000f62000c2e1900 */
[----:B0-----:R-:W-:-:S03]  /*0230*/  IMAD.WIDE R8, R23, 0x4, R8 ;  /* 0x0000000417087825 */ /* 0x001fc600078e0208 */
[----:B------:R-:W4:Y:S01]  /*0240*/  @!P4 LDG.E.64 R2, desc[UR4][R24.64] ;  /* 0x000000041802c981 */ /* 0x000f22000c1e1b00 */
[----:B-1----:R-:W-:Y:S01]  /*0250*/  IMAD.WIDE R12, R23, 0x4, R12 ;  /* 0x00000004170c7825 */ /* 0x002fe200078e020c */
[----:B------:R-:W-:Y:S02]  /*0260*/  CS2R R10, SRZ ;  /* 0x00000000000a7805 */ /* 0x000fe4000001ff00 */
[----:B------:R-:W4:Y:S01]  /*0270*/  @!P4 LDG.E.EL R18, desc[UR4][R8.64] ;  /* 0x000000040812c981 */ /* 0x000f22000c2e1900 */
[----:B---3--:R-:W-:-:S03]  /*0280*/  IMAD.WIDE R6, R15, 0x4, R6 ;  /* 0x000000040f067825 */ /* 0x008fc600078e0206 */
[----:B------:R-:W3:Y:S04]  /*0290*/  @!P4 LDG.E.EL R19, desc[UR4][R8.64] ;  /* 0x000000040813c981 */ /* 0x000ee8000c2e1900 */
[----:B------:R-:W3:Y:S04]  /*02a0*/  @!P4 LDG.E.EL R21, desc[UR4][R12.64] ;  /* 0x000000040c15c981 */ /* 0x000ee8000c2e1900 */
[----:B------:R0:W3:Y:S01]  /*02b0*/  @!P4 LDG.E.EL R20, desc[UR4][R12.64] ;  /* 0x000000040c14c981 */ /* 0x0000e2000c2e1900 */
[----:B------:R-:W-:Y:S01]  /*02c0*/  IMAD.WIDE R4, R23, 0x4, R4 ;  /* 0x0000000417047825 */ /* 0x000fe200078e0204 */
[----:B------:R-:W-:-:S02]  /*02d0*/  CS2R R22, SRZ ;  /* 0x0000000000167805 */ /* 0x000fc4000001ff00 */
[----:B------:R1:W3:Y:S04]  /*02e0*/  @!P4 LDG.E.64 R10, desc[UR4][R6.64] ;  /* 0x00000004060ac981 */ /* 0x0002e8000c1e1b00 */
[----:B------:R-:W3:Y:S04]  /*02f0*/  @!P4 LDG.E.EL R23, desc[UR4][R4.64] ;  /* 0x000000040417c981 */ /* 0x000ee8000c2e1900 */
[----:B------:R1:W3:Y:S01]  /*0300*/  @!P4 LDG.E.EL R22, desc[UR4][R4.64] ;  /* 0x000000040416c981 */ /* 0x0002e2000c2e1900 */
[----:B0-----:R-:W-:Y:S01]  /*0310*/  HFMA2.MMA R13, -RZ, RZ, 1.625, 0 ;  /* 0x3e800000ff0d7435 */ /* 0x001fe200000001ff */
[----:B-1----:R-:W0:Y:S08]  /*0320*/  LDC.64 R6, c[0x0][0x248] ;  /* 0x00009200ff067b82 */ /* 0x002e300000000a00 */
[----:B------:R-:W1:Y:S01]  /*0330*/  LDC.64 R4, c[0x0][0x250] ;  /* 0x00009400ff047b82 */ /* 0x000e620000000a00 */
[----:B0-----:R-:W-:-:S04]  /*0340*/  IMAD.WIDE R6, R15, 0x4, R6 ;  /* 0x000000040f067825 */ /* 0x001fc800078e0206 */
[----:B-1----:R-:W-:-:S04]  /*0350*/  IMAD.WIDE R4, R15, 0x4, R4 ;  /* 0x000000040f047825 */ /* 0x002fc800078e0204 */
[----:B--2---:R-:W-:Y:S01]  /*0360*/  FADD R14, R14, 9.9999997473787516356e-06 ;  /* 0x3727c5ac0e0e7421 */ /* 0x004fe20000000000 */
[----:B------:R-:W-:-:S03]  /*0370*/  FADD R0, R0, 9.9999997473787516356e-06 ;  /* 0x3727c5ac00007421 */ /* 0x000fc60000000000 */
[----:B------:R-:W0:Y:S08]  /*0380*/  MUFU.SQRT R8, R14 ;  /* 0x0000000e00087308 */ /* 0x000e300000002000 */
[----:B------:R-:W1:Y:S01]  /*0390*/  MUFU.SQRT R24, R0 ;  /* 0x0000000000187308 */ /* 0x000e620000002000 */
[C---:B0-----:R-:W-:Y:S02]  /*03a0*/  FSETP.GT.AND P1, PT, R8.reuse, 8.50705917302346158658e+37, PT ;  /* 0x7e8000000800780b */ /* 0x041fe40003f24000 */
[----:B------:R-:W-:-:S02]  /*03b0*/  FSETP.GEU.AND P3, PT, R8, 1.175494350822287508e-38, PT ;  /* 0x008000000800780b */ /* 0x000fc40003f6e000 */
[C---:B-1----:R-:W-:Y:S02]  /*03c0*/  FSETP.GT.AND P0, PT, R24.reuse, 8.50705917302346158658e+37, PT ;  /* 0x7e8000001800780b */ /* 0x042fe40003f04000 */
[----:B------:R-:W-:-:S07]  /*03d0*/  FSETP.GEU.AND P2, PT, R24, 1.175494350822287508e-38, PT ;  /* 0x008000001800780b */ /* 0x000fce0003f4e000 */
[----:B------:R-:W-:-:S04]  /*03e0*/  @P1 FMUL R8, R8, 0.25 ;  /* 0x3e80000008081820 */ /* 0x000fc80000400000 */
[----:B------:R-:W-:Y:S01]  /*03f0*/  @!P3 FMUL R8, R8, 16777216 ;  /* 0x4b8000000808b820 */ /* 0x000fe20000400000 */
[----:B------:R-:W-:-:S04]  /*0400*/  @P0 FMUL R24, R24, 0.25 ;  /* 0x3e80000018180820 */ /* 0x000fc80000400000 */
[----:B------:R-:W-:Y:S01]  /*0410*/  @!P2 FMUL R24, R24, 16777216 ;  /* 0x4b8000001818a820 */ /* 0x000fe20000400000 */
[----:B------:R-:W0:Y:S01]  /*0420*/  MUFU.RCP R8, R8 ;  /* 0x0000000800087308 */ /* 0x000e220000001000 */
[----:B------:R-:W-:-:S07]  /*0430*/  FSEL R9, R13, 1, P0 ;  /* 0x3f8000000d097808 */ /* 0x000fce0000000000 */
[----:B------:R-:W1:Y:S01]  /*0440*/  MUFU.RCP R24, R24 ;  /* 0x0000001800187308 */ /* 0x000e620000001000 */
[----:B------:R-:W-:Y:S01]  /*0450*/  FSEL R13, R13, 1, P1 ;  /* 0x3f8000000d0d7808 */ /* 0x000fe20000800000 */
[----:B------:R-:W-:-:S04]  /*0460*/  @!P2 FMUL R9, R9, 16777216 ;  /* 0x4b8000000909a820 */ /* 0x000fc80000400000 */
[----:B------:R-:W-:Y:S01]  /*0470*/  @!P3 FMUL R13, R13, 16777216 ;  /* 0x4b8000000d0db820 */ /* 0x000fe20000400000 */
[----:B----4-:R-:W-:Y:S01]  /*0480*/  FADD R2, -R17, R2 ;  /* 0x0000000211027221 */ /* 0x010fe20000000100 */
[----:B-----5:R-:W-:Y:S02]  /*0490*/  FADD R3, -R16, R3 ;  /* 0x0000000310037221 */ /* 0x020fe40000000100 */
[----:B0-----:R-:W-:Y:S01]  /*04a0*/  FMUL R8, R8, R13 ;  /* 0x0000000d08087220 */ /* 0x001fe20000400000 */
[----:B-1----:R-:W-:-:S03]  /*04b0*/  FMUL R9, R24, R9 ;  /* 0x0000000918097220 */ /* 0x002fc60000400000 */
[----:B------:R-:W-:Y:S01]  /*04c0*/  FMUL R3, R3, R8 ;  /* 0x0000000803037220 */ /* 0x000fe20000400000 */
[----:B------:R-:W-:-:S03]  /*04d0*/  FMUL R2, R2, R9 ;  /* 0x0000000902027220 */ /* 0x000fc60000400000 */
[----:B---3--:R-:W-:Y:S01]  /*04e0*/  FFMA R20, R3, R19, R20 ;  /* 0x0000001303147223 */ /* 0x008fe20000000014 */
[----:B------:R-:W-:-:S03]  /*04f0*/  FFMA R21, R2, R18, R21 ;  /* 0x0000001202157223 */ /* 0x000fc60000000015 */
[----:B------:R-:W-:Y:S01]  /*0500*/  FADD R11, R20, R11 ;  /* 0x0000000b140b7221 */ /* 0x000fe20000000000 */
[----:B------:R-:W-:-:S03]  /*0510*/  FADD R10, R21, R10 ;  /* 0x0000000a150a7221 */ /* 0x000fc60000000000 */
[----:B------:R-:W-:Y:S02]  /*0520*/  FADD R3, R11, -R22 ;  /* 0x800000160b037221 */ /* 0x000fe40000000000 */
[----:B------:R0:W-:Y:S01]  /*0530*/  @!P4 STG.E.64 desc[UR4][R6.64], R10 ;  /* 0x0000000a0600c986 */ /* 0x0001e2000c101b04 */
[----:B------:R-:W-:Y:S01]  /*0540*/  FADD R2, R10, -R23 ;  /* 0x800000170a027221 */ /* 0x000fe20000000000 */
[----:B0-----:R-:W-:Y:S06]  /*0550*/  @P4 EXIT ;  /* 0x000000000000494d */ /* 0x001fec0003800000 */
[----:B------:R-:W-:Y:S01]  /*0560*/  STG.E.64 desc[UR4][R4.64], R2 ;  /* 0x0000000204007986 */ /* 0x000fe2000c101b04 */
[----:B------:R-:W-:Y:S05]  /*0570*/  EXIT ;  /* 0x000000000000794d */ /* 0x000fea0003800000 */
.L_x_0:
[----:B------:R-:W-:-:S00]  /*0580*/  BRA `(.L_x_0) ;  /* 0xfffffffc00fc7947 */ /* 0x000fc0000383ffff */
[----:B------:R-:W-:-:S00]  /*0590*/  NOP ;  /* 0x0000000000007918 */ /* 0x000fc00000000000 */
        /* <DEDUP_REMOVED lines=14> */
.L_x_1:


//--------------------- .nv.global.init           --------------------------
	.section	.nv.global.init,"aw",@progbits
.nv.global.init:
	.type		_$_str,@object
	.size		_$_str,(_$_str_$_2 - _$_str)
_$_str:
        /*0000*/ 	.byte	0x5f, 0x5f, 0x43, 0x55, 0x44, 0x41, 0x5f, 0x46, 0x54, 0x5a, 0x00
	.type		_$_str_$_2,@object
	.size		_$_str_$_2,(.L_1 - _$_str_$_2)
_$_str_$_2:
        /*000b*/ 	.byte	0x5f, 0x5f, 0x43, 0x55, 0x44, 0x41, 0x5f, 0x50, 0x52, 0x45, 0x43, 0x5f, 0x53, 0x51, 0x52, 0x54
        /*001b*/ 	.byte	0x00
.L_1:


//--------------------- .nv.constant0.triton_poi_fused__native_batch_norm_legit_no_training_add_native_batch_norm_backward_25 --------------------------
	.section	.nv.constant0.triton_poi_fused__native_batch_norm_legit_no_training_add_native_batch_norm_backward_25,"a",@progbits
	.sectionflags	@""
	.align	4
.nv.constant0.triton_poi_fused__native_batch_norm_legit_no_training_add_native_batch_norm_backward_25:
	.zero		604
